//
// Generated by NVIDIA NVVM Compiler
//
// Compiler Build ID: CL-36424714
// Cuda compilation tools, release 13.0, V13.0.88
// Based on NVVM 20.0.0
//

.version 9.0
.target sm_100
.address_size 64

	// .globl	_Z29matrix_vector_multi_gpu_1_256PfS_S_

.visible .entry _Z29matrix_vector_multi_gpu_1_256PfS_S_(
	.param .u64 .ptr .align 1 _Z29matrix_vector_multi_gpu_1_256PfS_S__param_0,
	.param .u64 .ptr .align 1 _Z29matrix_vector_multi_gpu_1_256PfS_S__param_1,
	.param .u64 .ptr .align 1 _Z29matrix_vector_multi_gpu_1_256PfS_S__param_2
)
{
	.reg .pred 	%p<2>;
	.reg .b32 	%r<6>;
	.reg .b32 	%f<52>;
	.reg .b64 	%rd<19>;

	ld.param.u64 	%rd8, [_Z29matrix_vector_multi_gpu_1_256PfS_S__param_0];
	ld.param.u64 	%rd9, [_Z29matrix_vector_multi_gpu_1_256PfS_S__param_1];
	ld.param.u64 	%rd10, [_Z29matrix_vector_multi_gpu_1_256PfS_S__param_2];
	cvta.to.global.u64 	%rd11, %rd10;
	cvta.to.global.u64 	%rd12, %rd9;
	cvta.to.global.u64 	%rd13, %rd8;
	mov.u32 	%r4, %tid.x;
	mul.wide.u32 	%rd14, %r4, 4;
	add.s64 	%rd1, %rd13, %rd14;
	mov.b32 	%r5, 0;
	st.global.u32 	[%rd1], %r5;
	mul.wide.u32 	%rd15, %r4, 1024;
	add.s64 	%rd16, %rd15, %rd12;
	add.s64 	%rd18, %rd16, 32;
	add.s64 	%rd17, %rd11, 32;
	mov.f32 	%f51, 0f00000000;
$L__BB0_1:
	ld.global.f32 	%f4, [%rd18+-32];
	ld.global.f32 	%f5, [%rd17+-32];
	fma.rn.f32 	%f6, %f4, %f5, %f51;
	st.global.f32 	[%rd1], %f6;
	ld.global.f32 	%f7, [%rd18+-28];
	ld.global.f32 	%f8, [%rd17+-28];
	fma.rn.f32 	%f9, %f7, %f8, %f6;
	st.global.f32 	[%rd1], %f9;
	ld.global.f32 	%f10, [%rd18+-24];
	ld.global.f32 	%f11, [%rd17+-24];
	fma.rn.f32 	%f12, %f10, %f11, %f9;
	st.global.f32 	[%rd1], %f12;
	ld.global.f32 	%f13, [%rd18+-20];
	ld.global.f32 	%f14, [%rd17+-20];
	fma.rn.f32 	%f15, %f13, %f14, %f12;
	st.global.f32 	[%rd1], %f15;
	ld.global.f32 	%f16, [%rd18+-16];
	ld.global.f32 	%f17, [%rd17+-16];
	fma.rn.f32 	%f18, %f16, %f17, %f15;
	st.global.f32 	[%rd1], %f18;
	ld.global.f32 	%f19, [%rd18+-12];
	ld.global.f32 	%f20, [%rd17+-12];
	fma.rn.f32 	%f21, %f19, %f20, %f18;
	st.global.f32 	[%rd1], %f21;
	ld.global.f32 	%f22, [%rd18+-8];
	ld.global.f32 	%f23, [%rd17+-8];
	fma.rn.f32 	%f24, %f22, %f23, %f21;
	st.global.f32 	[%rd1], %f24;
	ld.global.f32 	%f25, [%rd18+-4];
	ld.global.f32 	%f26, [%rd17+-4];
	fma.rn.f32 	%f27, %f25, %f26, %f24;
	st.global.f32 	[%rd1], %f27;
	ld.global.f32 	%f28, [%rd18];
	ld.global.f32 	%f29, [%rd17];
	fma.rn.f32 	%f30, %f28, %f29, %f27;
	st.global.f32 	[%rd1], %f30;
	ld.global.f32 	%f31, [%rd18+4];
	ld.global.f32 	%f32, [%rd17+4];
	fma.rn.f32 	%f33, %f31, %f32, %f30;
	st.global.f32 	[%rd1], %f33;
	ld.global.f32 	%f34, [%rd18+8];
	ld.global.f32 	%f35, [%rd17+8];
	fma.rn.f32 	%f36, %f34, %f35, %f33;
	st.global.f32 	[%rd1], %f36;
	ld.global.f32 	%f37, [%rd18+12];
	ld.global.f32 	%f38, [%rd17+12];
	fma.rn.f32 	%f39, %f37, %f38, %f36;
	st.global.f32 	[%rd1], %f39;
	ld.global.f32 	%f40, [%rd18+16];
	ld.global.f32 	%f41, [%rd17+16];
	fma.rn.f32 	%f42, %f40, %f41, %f39;
	st.global.f32 	[%rd1], %f42;
	ld.global.f32 	%f43, [%rd18+20];
	ld.global.f32 	%f44, [%rd17+20];
	fma.rn.f32 	%f45, %f43, %f44, %f42;
	st.global.f32 	[%rd1], %f45;
	ld.global.f32 	%f46, [%rd18+24];
	ld.global.f32 	%f47, [%rd17+24];
	fma.rn.f32 	%f48, %f46, %f47, %f45;
	st.global.f32 	[%rd1], %f48;
	ld.global.f32 	%f49, [%rd18+28];
	ld.global.f32 	%f50, [%rd17+28];
	fma.rn.f32 	%f51, %f49, %f50, %f48;
	st.global.f32 	[%rd1], %f51;
	add.s32 	%r5, %r5, 16;
	add.s64 	%rd18, %rd18, 64;
	add.s64 	%rd17, %rd17, 64;
	setp.ne.s32 	%p1, %r5, 256;
	@%p1 bra 	$L__BB0_1;
	ret;

}


// ===== COMPILED SASS (sm_100) =====

	.target	sm_100

	.elftype	@"ET_EXEC"


//--------------------- .note.nv.tkinfo           --------------------------
	.section	.note.nv.tkinfo,"",@"SHT_NOTE"
	.sectionflags	@"SHF_NOTE_NV_TKINFO"
	.tkinfo
        /*0018*/ 	.word	0x00000002
        /*0030*/ 	.string	""
        /*0030*/ 	.string	"ptxas"
        /*0030*/ 	.string	"Cuda compilation tools, release 13.0, V13.0.88"
        /*0030*/ 	.string	"Build cuda_13.0.r13.0/compiler.36424714_0"
        /*0030*/ 	.string	"-arch sm_100 -m 64 "



//--------------------- .note.nv.cuinfo           --------------------------
	.section	.note.nv.cuinfo,"",@"SHT_NOTE"
	.sectionflags	@"SHF_NOTE_NV_CUINFO"
        /*0018*/ 	.short	0x0002
        /*001a*/ 	.short	0x0064
        /*001c*/ 	.short	0x0082
	.zero		2


//--------------------- .nv.info                  --------------------------
	.section	.nv.info,"",@"SHT_CUDA_INFO"
	.align	4


	//----- nvinfo : EIATTR_REGCOUNT
	.align		4
        /*0000*/ 	.byte	0x04, 0x2f
        /*0002*/ 	.short	(.L_1 - .L_0)
	.align		4
.L_0:
        /*0004*/ 	.word	index@(_Z29matrix_vector_multi_gpu_1_256PfS_S_)
        /*0008*/ 	.word	0x00000010


	//----- nvinfo : EIATTR_FRAME_SIZE
	.align		4
.L_1:
        /*000c*/ 	.byte	0x04, 0x11
        /*000e*/ 	.short	(.L_3 - .L_2)
	.align		4
.L_2:
        /*0010*/ 	.word	index@(_Z29matrix_vector_multi_gpu_1_256PfS_S_)
        /*0014*/ 	.word	0x00000000


	//----- nvinfo : EIATTR_MIN_STACK_SIZE
	.align		4
.L_3:
        /*0018*/ 	.byte	0x04, 0x12
        /*001a*/ 	.short	(.L_5 - .L_4)
	.align		4
.L_4:
        /*001c*/ 	.word	index@(_Z29matrix_vector_multi_gpu_1_256PfS_S_)
        /*0020*/ 	.word	0x00000000
.L_5:


//--------------------- .nv.compat                --------------------------
	.section	.nv.compat,"",@"SHT_CUDA_COMPAT_INFO"
	.align	4
        /*0000*/ 	.byte	0x02, 0x09, 0x00, 0x00, 0x02, 0x02, 0x01, 0x00, 0x02, 0x05, 0x05, 0x00, 0x03, 0x07, 0x01, 0x01
        /*0010*/ 	.byte	0x02, 0x03, 0x00, 0x00, 0x02, 0x06, 0x01, 0x00, 0x04, 0x0b, 0x08, 0x00, 0x09, 0x00, 0x00, 0x00
        /*0020*/ 	.byte	0x00, 0x00, 0x00, 0x00


//--------------------- .nv.info._Z29matrix_vector_multi_gpu_1_256PfS_S_ --------------------------
	.section	.nv.info._Z29matrix_vector_multi_gpu_1_256PfS_S_,"",@"SHT_CUDA_INFO"
	.sectionflags	@""
	.align	4


	//----- nvinfo : EIATTR_CUDA_API_VERSION
	.align		4
        /*0000*/ 	.byte	0x04, 0x37
        /*0002*/ 	.short	(.L_7 - .L_6)
.L_6:
        /*0004*/ 	.word	0x00000082


	//----- nvinfo : EIATTR_KPARAM_INFO
	.align		4
.L_7:
        /*0008*/ 	.byte	0x04, 0x17
        /*000a*/ 	.short	(.L_9 - .L_8)
.L_8:
        /*000c*/ 	.word	0x00000000
        /*0010*/ 	.short	0x0002
        /*0012*/ 	.short	0x0010
        /*0014*/ 	.byte	0x00, 0xf5, 0x21, 0x00


	//----- nvinfo : EIATTR_KPARAM_INFO
	.align		4
.L_9:
        /*0018*/ 	.byte	0x04, 0x17
        /*001a*/ 	.short	(.L_11 - .L_10)
.L_10:
        /*001c*/ 	.word	0x00000000
        /*0020*/ 	.short	0x0001
        /*0022*/ 	.short	0x0008
        /*0024*/ 	.byte	0x00, 0xf5, 0x21, 0x00


	//----- nvinfo : EIATTR_KPARAM_INFO
	.align		4
.L_11:
        /*0028*/ 	.byte	0x04, 0x17
        /*002a*/ 	.short	(.L_13 - .L_12)
.L_12:
        /*002c*/ 	.word	0x00000000
        /*0030*/ 	.short	0x0000
        /*0032*/ 	.short	0x0000
        /*0034*/ 	.byte	0x00, 0xf5, 0x21, 0x00


	//----- nvinfo : EIATTR_SPARSE_MMA_MASK
	.align		4
.L_13:
        /*0038*/ 	.byte	0x03, 0x50
        /*003a*/ 	.short	0x0000


	//----- nvinfo : EIATTR_MAXREG_COUNT
	.align		4
        /*003c*/ 	.byte	0x03, 0x1b
        /*003e*/ 	.short	0x00ff


	//----- nvinfo : EIATTR_MERCURY_ISA_VERSION
	.align		4
        /*0040*/ 	.byte	0x03, 0x5f
        /*0042*/ 	.short	0x0101


	//----- nvinfo : EIATTR_VRC_CTA_INIT_COUNT
	.align		4
        /*0044*/ 	.byte	0x02, 0x4a
	.zero		1
	.zero		1


	//----- nvinfo : EIATTR_EXIT_INSTR_OFFSETS
	.align		4
        /*0048*/ 	.byte	0x04, 0x1c
        /*004a*/ 	.short	(.L_15 - .L_14)


	//   ....[0]....
.L_14:
        /*004c*/ 	.word	0x000005a0


	//----- nvinfo : EIATTR_CBANK_PARAM_SIZE
	.align		4
.L_15:
        /*0050*/ 	.byte	0x03, 0x19
        /*0052*/ 	.short	0x0018


	//----- nvinfo : EIATTR_PARAM_CBANK
	.align		4
        /*0054*/ 	.byte	0x04, 0x0a
        /*0056*/ 	.short	(.L_17 - .L_16)
	.align		4
.L_16:
        /*0058*/ 	.word	index@(.nv.constant0._Z29matrix_vector_multi_gpu_1_256PfS_S_)
        /*005c*/ 	.short	0x0380
        /*005e*/ 	.short	0x0018


	//----- nvinfo : EIATTR_SW_WAR
	.align		4
.L_17:
        /*0060*/ 	.byte	0x04, 0x36
        /*0062*/ 	.short	(.L_19 - .L_18)
.L_18:
        /*0064*/ 	.word	0x00000008
.L_19:


//--------------------- .nv.callgraph             --------------------------
	.section	.nv.callgraph,"",@"SHT_CUDA_CALLGRAPH"
	.align	4
	.sectionentsize	8
	.align		4
        /*0000*/ 	.word	0x00000000
	.align		4
        /*0004*/ 	.word	0xffffffff
	.align		4
        /*0008*/ 	.word	0x00000000
	.align		4
        /*000c*/ 	.word	0xfffffffe
	.align		4
        /*0010*/ 	.word	0x00000000
	.align		4
        /*0014*/ 	.word	0xfffffffd
	.align		4
        /*0018*/ 	.word	0x00000000
	.align		4
        /*001c*/ 	.word	0xfffffffc


//--------------------- .text._Z29matrix_vector_multi_gpu_1_256PfS_S_ --------------------------
	.section	.text._Z29matrix_vector_multi_gpu_1_256PfS_S_,"ax",@progbits
	.align	128
        .global         _Z29matrix_vector_multi_gpu_1_256PfS_S_
        .type           _Z29matrix_vector_multi_gpu_1_256PfS_S_,@function
        .size           _Z29matrix_vector_multi_gpu_1_256PfS_S_,(.L_x_2 - _Z29matrix_vector_multi_gpu_1_256PfS_S_)
        .other          _Z29matrix_vector_multi_gpu_1_256PfS_S_,@"STO_CUDA_ENTRY STV_DEFAULT"
_Z29matrix_vector_multi_gpu_1_256PfS_S_:
.text._Z29matrix_vector_multi_gpu_1_256PfS_S_:
[----:B------:R-:W-:Y:S01]  /*0000*/  LDC R1, c[0x0][0x37c] ;  /* 0x0000df00ff017b82 */ /* 0x000fe20000000800 */
[----:B------:R-:W0:Y:S07]  /*0010*/  S2R R7, SR_TID.X ;  /* 0x0000000000077919 */ /* 0x000e2e0000002100 */
[----:B------:R-:W0:Y:S01]  /*0020*/  LDC.64 R2, c[0x0][0x380] ;  /* 0x0000e000ff027b82 */ /* 0x000e220000000a00 */
[----:B------:R-:W1:Y:S01]  /*0030*/  LDCU.64 UR6, c[0x0][0x358] ;  /* 0x00006b00ff0677ac */ /* 0x000e620008000a00 */
[----:B------:R-:W-:Y:S01]  /*0040*/  HFMA2 R9, -RZ, RZ, 0, 0 ;  /* 0x00000000ff097431 */ /* 0x000fe200000001ff */
[----:B------:R-:W2:Y:S05]  /*0050*/  LDCU.64 UR4, c[0x0][0x390] ;  /* 0x00007200ff0477ac */ /* 0x000eaa0008000a00 */
[----:B------:R-:W3:Y:S01]  /*0060*/  LDC.64 R4, c[0x0][0x388] ;  /* 0x0000e200ff047b82 */ /* 0x000ee20000000a00 */
[----:B--2---:R-:W-:-:S04]  /*0070*/  UIADD3 UR4, UP0, UPT, UR4, 0x20, URZ ;  /* 0x0000002004047890 */ /* 0x004fc8000ff1e0ff */
[----:B------:R-:W-:Y:S02]  /*0080*/  UIADD3.X UR5, UPT, UPT, URZ, UR5, URZ, UP0, !UPT ;  /* 0x00000005ff057290 */ /* 0x000fe400087fe4ff */
[----:B------:R-:W-:Y:S01]  /*0090*/  MOV R0, UR4 ;  /* 0x0000000400007c02 */ /* 0x000fe20008000f00 */
[----:B------:R-:W-:Y:S01]  /*00a0*/  UMOV UR4, URZ ;  /* 0x000000ff00047c82 */ /* 0x000fe20008000000 */
[----:B0-----:R-:W-:-:S04]  /*00b0*/  IMAD.WIDE.U32 R2, R7, 0x4, R2 ;  /* 0x0000000407027825 */ /* 0x001fc800078e0002 */
[----:B---3--:R-:W-:Y:S01]  /*00c0*/  IMAD.WIDE.U32 R4, R7, 0x400, R4 ;  /* 0x0000040007047825 */ /* 0x008fe200078e0004 */
[----:B-1----:R0:W-:Y:S01]  /*00d0*/  STG.E desc[UR6][R2.64], RZ ;  /* 0x000000ff02007986 */ /* 0x0021e2000c101906 */
[----:B------:R-:W-:Y:S02]  /*00e0*/  MOV R7, UR5 ;  /* 0x0000000500077c02 */ /* 0x000fe40008000f00 */
[----:B------:R-:W-:-:S04]  /*00f0*/  IADD3 R8, P0, PT, R4, 0x20, RZ ;  /* 0x0000002004087810 */ /* 0x000fc80007f1e0ff */
[----:B------:R-:W-:-:S09]  /*0100*/  IADD3.X R5, PT, PT, RZ, R5, RZ, P0, !PT ;  /* 0x00000005ff057210 */ /* 0x000fd200007fe4ff */
.L_x_0:
[----:B------:R-:W-:Y:S02]  /*0110*/  MOV R4, R8 ;  /* 0x0000000800047202 */ /* 0x000fe40000000f00 */
[----:B------:R-:W-:-:S03]  /*0120*/  MOV R6, R0 ;  /* 0x0000000000067202 */ /* 0x000fc60000000f00 */
[----:B--2---:R-:W2:Y:S04]  /*0130*/  LDG.E R0, desc[UR6][R4.64+-0x20] ;  /* 0xffffe00604007981 */ /* 0x004ea8000c1e1900 */
[----:B------:R-:W2:Y:S02]  /*0140*/  LDG.E R8, desc[UR6][R6.64+-0x20] ;  /* 0xffffe00606087981 */ /* 0x000ea4000c1e1900 */
[----:B--2---:R-:W-:-:S05]  /*0150*/  FFMA R9, R0, R8, R9 ;  /* 0x0000000800097223 */ /* 0x004fca0000000009 */
[----:B------:R1:W-:Y:S04]  /*0160*/  STG.E desc[UR6][R2.64], R9 ;  /* 0x0000000902007986 */ /* 0x0003e8000c101906 */
[----:B------:R-:W2:Y:S04]  /*0170*/  LDG.E R0, desc[UR6][R4.64+-0x1c] ;  /* 0xffffe40604007981 */ /* 0x000ea8000c1e1900 */
[----:B------:R-:W2:Y:S02]  /*0180*/  LDG.E R8, desc[UR6][R6.64+-0x1c] ;  /* 0xffffe40606087981 */ /* 0x000ea4000c1e1900 */
[----:B--2---:R-:W-:-:S05]  /*0190*/  FFMA R11, R0, R8, R9 ;  /* 0x00000008000b7223 */ /* 0x004fca0000000009 */
[----:B------:R2:W-:Y:S04]  /*01a0*/  STG.E desc[UR6][R2.64], R11 ;  /* 0x0000000b02007986 */ /* 0x0005e8000c101906 */
[----:B------:R-:W3:Y:S04]  /*01b0*/  LDG.E R0, desc[UR6][R4.64+-0x18] ;  /* 0xffffe80604007981 */ /* 0x000ee8000c1e1900 */
[----:B------:R-:W3:Y:S02]  /*01c0*/  LDG.E R8, desc[UR6][R6.64+-0x18] ;  /* 0xffffe80606087981 */ /* 0x000ee4000c1e1900 */
[----:B---3--:R-:W-:-:S05]  /*01d0*/  FFMA R13, R0, R8, R11 ;  /* 0x00000008000d7223 */ /* 0x008fca000000000b */
[----:B------:R3:W-:Y:S04]  /*01e0*/  STG.E desc[UR6][R2.64], R13 ;  /* 0x0000000d02007986 */ /* 0x0007e8000c101906 */
[----:B------:R-:W1:Y:S04]  /*01f0*/  LDG.E R0, desc[UR6][R4.64+-0x14] ;  /* 0xffffec0604007981 */ /* 0x000e68000c1e1900 */
[----:B------:R-:W1:Y:S02]  /*0200*/  LDG.E R8, desc[UR6][R6.64+-0x14] ;  /* 0xffffec0606087981 */ /* 0x000e64000c1e1900 */
[----:B-1----:R-:W-:-:S05]  /*0210*/  FFMA R9, R0, R8, R13 ;  /* 0x0000000800097223 */ /* 0x002fca000000000d */
        /* <DEDUP_REMOVED lines=46> */
[----:B------:R-:W1:Y:S01]  /*0500*/  LDG.E R8, desc[UR6][R6.64+0x1c] ;  /* 0x00001c0606087981 */ /* 0x000e62000c1e1900 */
[----:B------:R-:W-:-:S04]  /*0510*/  UIADD3 UR4, UPT, UPT, UR4, 0x10, URZ ;  /* 0x0000001004047890 */ /* 0x000fc8000fffe0ff */
[----:B------:R-:W-:Y:S01]  /*0520*/  UISETP.NE.AND UP0, UPT, UR4, 0x100, UPT ;  /* 0x000001000400788c */ /* 0x000fe2000bf05270 */
[----:B-1----:R-:W-:Y:S01]  /*0530*/  FFMA R9, R0, R8, R13 ;  /* 0x0000000800097223 */ /* 0x002fe2000000000d */
[----:B------:R-:W-:Y:S02]  /*0540*/  IADD3 R8, P0, PT, R4, 0x40, RZ ;  /* 0x0000004004087810 */ /* 0x000fe40007f1e0ff */
[----:B------:R-:W-:Y:S02]  /*0550*/  IADD3 R0, P1, PT, R6, 0x40, RZ ;  /* 0x0000004006007810 */ /* 0x000fe40007f3e0ff */
[----:B------:R2:W-:Y:S01]  /*0560*/  STG.E desc[UR6][R2.64], R9 ;  /* 0x0000000902007986 */ /* 0x0005e2000c101906 */
[----:B------:R-:W-:Y:S02]  /*0570*/  IADD3.X R5, PT, PT, RZ, R5, RZ, P0, !PT ;  /* 0x00000005ff057210 */ /* 0x000fe400007fe4ff */
[----:B------:R-:W-:Y:S01]  /*0580*/  IADD3.X R7, PT, PT, RZ, R7, RZ, P1, !PT ;  /* 0x00000007ff077210 */ /* 0x000fe20000ffe4ff */
[----:B------:R-:W-:Y:S07]  /*0590*/  BRA.U UP0, `(.L_x_0) ;  /* 0xfffffff900dc7547 */ /* 0x000fee000b83ffff */
[----:B------:R-:W-:Y:S05]  /*05a0*/  EXIT ;  /* 0x000000000000794d */ /* 0x000fea0003800000 */
.L_x_1:
[----:B------:R-:W-:-:S00]  /*05b0*/  BRA `(.L_x_1) ;  /* 0xfffffffc00fc7947 */ /* 0x000fc0000383ffff */
[----:B------:R-:W-:-:S00]  /*05c0*/  NOP ;  /* 0x0000000000007918 */ /* 0x000fc00000000000 */
        /* <DEDUP_REMOVED lines=11> */
.L_x_2:


//--------------------- .nv.shared.reserved.0     --------------------------
	.section	.nv.shared.reserved.0,"aw",@nobits
	.weak		__nv_reservedSMEM_offset_0_alias
	.size		__nv_reservedSMEM_offset_0_alias, 0, 64
	.other		__nv_reservedSMEM_offset_0_alias,@"STO_CUDA_RESERVED_SHARED STV_DEFAULT"
__nv_reservedSMEM_offset_0_alias:
	.zero		0
	.zero		64


//--------------------- .nv.constant0._Z29matrix_vector_multi_gpu_1_256PfS_S_ --------------------------
	.section	.nv.constant0._Z29matrix_vector_multi_gpu_1_256PfS_S_,"a",@progbits
	.sectionflags	@""
	.align	4
.nv.constant0._Z29matrix_vector_multi_gpu_1_256PfS_S_:
	.zero		920


//--------------------- SYMBOLS --------------------------

	.type		.nv.reservedSmem.offset0,@object
	.size		.nv.reservedSmem.offset0,0x4
